//
// Generated by NVIDIA NVVM Compiler
//
// Compiler Build ID: CL-36424714
// Cuda compilation tools, release 13.0, V13.0.88
// Based on NVVM 20.0.0
//

.version 9.0
.target sm_100
.address_size 64

	// .globl	_Z10conv2D_GPUPKfS0_Pfii
.extern .shared .align 16 .b8 shmem[];

.visible .entry _Z10conv2D_GPUPKfS0_Pfii(
	.param .u64 .ptr .align 1 _Z10conv2D_GPUPKfS0_Pfii_param_0,
	.param .u64 .ptr .align 1 _Z10conv2D_GPUPKfS0_Pfii_param_1,
	.param .u64 .ptr .align 1 _Z10conv2D_GPUPKfS0_Pfii_param_2,
	.param .u32 _Z10conv2D_GPUPKfS0_Pfii_param_3,
	.param .u32 _Z10conv2D_GPUPKfS0_Pfii_param_4
)
{
	.reg .pred 	%p<25>;
	.reg .b32 	%r<119>;
	.reg .b32 	%f<73>;
	.reg .b64 	%rd<13>;

	ld.param.u64 	%rd1, [_Z10conv2D_GPUPKfS0_Pfii_param_0];
	ld.param.u64 	%rd2, [_Z10conv2D_GPUPKfS0_Pfii_param_1];
	ld.param.u64 	%rd3, [_Z10conv2D_GPUPKfS0_Pfii_param_2];
	ld.param.u32 	%r46, [_Z10conv2D_GPUPKfS0_Pfii_param_3];
	ld.param.u32 	%r47, [_Z10conv2D_GPUPKfS0_Pfii_param_4];
	mov.u32 	%r1, %ntid.y;
	add.s32 	%r48, %r1, %r47;
	add.s32 	%r49, %r48, -1;
	mov.u32 	%r2, %ntid.x;
	add.s32 	%r50, %r2, %r47;
	add.s32 	%r51, %r50, -1;
	mul.lo.s32 	%r3, %r49, %r51;
	shl.b32 	%r52, %r3, 2;
	mov.u32 	%r53, shmem;
	add.s32 	%r4, %r53, %r52;
	shr.u32 	%r54, %r47, 31;
	add.s32 	%r55, %r47, %r54;
	shr.s32 	%r5, %r55, 1;
	mov.u32 	%r56, %ctaid.y;
	mov.u32 	%r6, %tid.y;
	mad.lo.s32 	%r7, %r56, %r1, %r6;
	mov.u32 	%r57, %ctaid.x;
	mov.u32 	%r8, %tid.x;
	mad.lo.s32 	%r9, %r57, %r2, %r8;
	add.s32 	%r10, %r5, %r6;
	add.s32 	%r11, %r5, %r8;
	max.u32 	%r58, %r6, %r8;
	setp.ge.u32 	%p1, %r58, %r47;
	@%p1 bra 	$L__BB0_2;
	cvta.to.global.u64 	%rd4, %rd2;
	mad.lo.s32 	%r59, %r47, %r6, %r8;
	mul.wide.u32 	%rd5, %r59, 4;
	add.s64 	%rd6, %rd4, %rd5;
	ld.global.nc.f32 	%f15, [%rd6];
	shl.b32 	%r60, %r59, 2;
	add.s32 	%r61, %r4, %r60;
	st.shared.f32 	[%r61], %f15;
$L__BB0_2:
	sub.s32 	%r12, %r7, %r5;
	sub.s32 	%r13, %r9, %r5;
	shl.b32 	%r63, %r5, 1;
	add.s32 	%r64, %r63, %r1;
	setp.ge.s32 	%p2, %r10, %r64;
	add.s32 	%r14, %r63, %r2;
	setp.ge.s32 	%p3, %r11, %r14;
	or.pred  	%p4, %p2, %p3;
	@%p4 bra 	$L__BB0_6;
	setp.gt.s32 	%p5, %r12, -1;
	setp.lt.s32 	%p6, %r12, %r46;
	and.pred  	%p7, %p5, %p6;
	setp.gt.s32 	%p8, %r13, -1;
	setp.lt.s32 	%p9, %r13, %r46;
	and.pred  	%p10, %p8, %p9;
	and.pred  	%p11, %p7, %p10;
	not.pred 	%p12, %p11;
	@%p12 bra 	$L__BB0_5;
	mad.lo.s32 	%r70, %r12, %r46, %r13;
	cvta.to.global.u64 	%rd7, %rd1;
	mul.wide.s32 	%rd8, %r70, 4;
	add.s64 	%rd9, %rd7, %rd8;
	ld.global.nc.f32 	%f16, [%rd9];
	mad.lo.s32 	%r71, %r14, %r10, %r11;
	shl.b32 	%r72, %r71, 2;
	add.s32 	%r74, %r53, %r72;
	st.shared.f32 	[%r74], %f16;
	bra.uni 	$L__BB0_6;
$L__BB0_5:
	mad.lo.s32 	%r65, %r14, %r10, %r11;
	shl.b32 	%r66, %r65, 2;
	add.s32 	%r68, %r53, %r66;
	mov.b32 	%r69, 0;
	st.shared.u32 	[%r68], %r69;
$L__BB0_6:
	bar.sync 	0;
	sub.s32 	%r76, %r46, %r5;
	min.s32 	%r77, %r7, %r9;
	setp.lt.s32 	%p13, %r77, %r5;
	max.s32 	%r78, %r7, %r9;
	setp.ge.s32 	%p14, %r78, %r76;
	or.pred  	%p15, %p14, %p13;
	@%p15 bra 	$L__BB0_22;
	neg.s32 	%r15, %r5;
	setp.lt.s32 	%p16, %r47, -1;
	mov.f32 	%f71, 0f00000000;
	@%p16 bra 	$L__BB0_21;
	abs.s32 	%r16, %r5;
	add.s32 	%r17, %r5, %r16;
	add.s32 	%r79, %r17, 1;
	and.b32  	%r18, %r79, 7;
	and.b32  	%r19, %r79, 3;
	and.b32  	%r20, %r17, 1;
	and.b32  	%r80, %r79, -8;
	neg.s32 	%r21, %r80;
	add.s32 	%r83, %r52, %r53;
	add.s32 	%r22, %r83, 16;
	shl.b32 	%r23, %r47, 2;
	shl.b32 	%r84, %r8, 2;
	add.s32 	%r85, %r84, %r53;
	add.s32 	%r24, %r85, 16;
	mov.f32 	%f71, 0f00000000;
	mov.u32 	%r111, %r15;
$L__BB0_9:
	mov.u32 	%r25, %r111;
	setp.lt.u32 	%p17, %r17, 7;
	add.s32 	%r26, %r25, %r10;
	mad.lo.s32 	%r27, %r26, %r14, %r11;
	add.s32 	%r28, %r25, %r5;
	mad.lo.s32 	%r29, %r28, %r47, %r5;
	mov.u32 	%r116, %r15;
	@%p17 bra 	$L__BB0_12;
	mad.lo.s32 	%r113, %r23, %r28, %r22;
	mul.lo.s32 	%r86, %r14, %r26;
	shl.b32 	%r87, %r86, 2;
	add.s32 	%r112, %r24, %r87;
	mov.u32 	%r114, %r21;
	mov.u32 	%r116, %r15;
$L__BB0_11:
	.pragma "nounroll";
	ld.shared.f32 	%f20, [%r112+-16];
	ld.shared.f32 	%f21, [%r113+-16];
	fma.rn.f32 	%f22, %f20, %f21, %f71;
	ld.shared.f32 	%f23, [%r112+-12];
	ld.shared.f32 	%f24, [%r113+-12];
	fma.rn.f32 	%f25, %f23, %f24, %f22;
	ld.shared.f32 	%f26, [%r112+-8];
	ld.shared.f32 	%f27, [%r113+-8];
	fma.rn.f32 	%f28, %f26, %f27, %f25;
	ld.shared.f32 	%f29, [%r112+-4];
	ld.shared.f32 	%f30, [%r113+-4];
	fma.rn.f32 	%f31, %f29, %f30, %f28;
	ld.shared.f32 	%f32, [%r112];
	ld.shared.f32 	%f33, [%r113];
	fma.rn.f32 	%f34, %f32, %f33, %f31;
	ld.shared.f32 	%f35, [%r112+4];
	ld.shared.f32 	%f36, [%r113+4];
	fma.rn.f32 	%f37, %f35, %f36, %f34;
	ld.shared.f32 	%f38, [%r112+8];
	ld.shared.f32 	%f39, [%r113+8];
	fma.rn.f32 	%f40, %f38, %f39, %f37;
	ld.shared.f32 	%f41, [%r112+12];
	ld.shared.f32 	%f42, [%r113+12];
	fma.rn.f32 	%f71, %f41, %f42, %f40;
	add.s32 	%r116, %r116, 8;
	add.s32 	%r114, %r114, 8;
	add.s32 	%r113, %r113, 32;
	add.s32 	%r112, %r112, 32;
	setp.ne.s32 	%p18, %r114, 0;
	@%p18 bra 	$L__BB0_11;
$L__BB0_12:
	setp.eq.s32 	%p19, %r18, 0;
	@%p19 bra 	$L__BB0_20;
	add.s32 	%r88, %r18, -1;
	setp.lt.u32 	%p20, %r88, 3;
	@%p20 bra 	$L__BB0_15;
	add.s32 	%r89, %r27, %r116;
	shl.b32 	%r90, %r89, 2;
	mov.u32 	%r91, shmem;
	add.s32 	%r92, %r91, %r90;
	ld.shared.f32 	%f44, [%r92];
	add.s32 	%r93, %r29, %r116;
	shl.b32 	%r94, %r93, 2;
	add.s32 	%r95, %r4, %r94;
	ld.shared.f32 	%f45, [%r95];
	fma.rn.f32 	%f46, %f44, %f45, %f71;
	ld.shared.f32 	%f47, [%r92+4];
	ld.shared.f32 	%f48, [%r95+4];
	fma.rn.f32 	%f49, %f47, %f48, %f46;
	ld.shared.f32 	%f50, [%r92+8];
	ld.shared.f32 	%f51, [%r95+8];
	fma.rn.f32 	%f52, %f50, %f51, %f49;
	ld.shared.f32 	%f53, [%r92+12];
	ld.shared.f32 	%f54, [%r95+12];
	fma.rn.f32 	%f71, %f53, %f54, %f52;
	add.s32 	%r116, %r116, 4;
$L__BB0_15:
	setp.eq.s32 	%p21, %r19, 0;
	@%p21 bra 	$L__BB0_20;
	setp.eq.s32 	%p22, %r19, 1;
	@%p22 bra 	$L__BB0_18;
	add.s32 	%r96, %r27, %r116;
	shl.b32 	%r97, %r96, 2;
	mov.u32 	%r98, shmem;
	add.s32 	%r99, %r98, %r97;
	ld.shared.f32 	%f56, [%r99];
	add.s32 	%r100, %r29, %r116;
	shl.b32 	%r101, %r100, 2;
	add.s32 	%r102, %r4, %r101;
	ld.shared.f32 	%f57, [%r102];
	fma.rn.f32 	%f58, %f56, %f57, %f71;
	ld.shared.f32 	%f59, [%r99+4];
	ld.shared.f32 	%f60, [%r102+4];
	fma.rn.f32 	%f71, %f59, %f60, %f58;
	add.s32 	%r116, %r116, 2;
$L__BB0_18:
	setp.ne.s32 	%p23, %r20, 0;
	@%p23 bra 	$L__BB0_20;
	add.s32 	%r103, %r27, %r116;
	shl.b32 	%r104, %r103, 2;
	mov.u32 	%r105, shmem;
	add.s32 	%r106, %r105, %r104;
	ld.shared.f32 	%f61, [%r106];
	add.s32 	%r107, %r29, %r116;
	shl.b32 	%r108, %r107, 2;
	add.s32 	%r109, %r4, %r108;
	ld.shared.f32 	%f62, [%r109];
	fma.rn.f32 	%f71, %f61, %f62, %f71;
$L__BB0_20:
	add.s32 	%r111, %r25, 1;
	setp.ne.s32 	%p24, %r25, %r16;
	@%p24 bra 	$L__BB0_9;
$L__BB0_21:
	mad.lo.s32 	%r110, %r46, %r7, %r9;
	cvta.to.global.u64 	%rd10, %rd3;
	mul.wide.s32 	%rd11, %r110, 4;
	add.s64 	%rd12, %rd10, %rd11;
	st.global.f32 	[%rd12], %f71;
$L__BB0_22:
	ret;

}


// ===== COMPILED SASS (sm_100) =====

	.target	sm_100

	.elftype	@"ET_EXEC"


//--------------------- .note.nv.tkinfo           --------------------------
	.section	.note.nv.tkinfo,"",@"SHT_NOTE"
	.sectionflags	@"SHF_NOTE_NV_TKINFO"
	.tkinfo
        /*0018*/ 	.word	0x00000002
        /*0030*/ 	.string	""
        /*0030*/ 	.string	"ptxas"
        /*0030*/ 	.string	"Cuda compilation tools, release 13.0, V13.0.88"
        /*0030*/ 	.string	"Build cuda_13.0.r13.0/compiler.36424714_0"
        /*0030*/ 	.string	"-arch sm_100 -m 64 "



//--------------------- .note.nv.cuinfo           --------------------------
	.section	.note.nv.cuinfo,"",@"SHT_NOTE"
	.sectionflags	@"SHF_NOTE_NV_CUINFO"
        /*0018*/ 	.short	0x0002
        /*001a*/ 	.short	0x0064
        /*001c*/ 	.short	0x0082
	.zero		2


//--------------------- .nv.info                  --------------------------
	.section	.nv.info,"",@"SHT_CUDA_INFO"
	.align	4


	//----- nvinfo : EIATTR_REGCOUNT
	.align		4
        /*0000*/ 	.byte	0x04, 0x2f
        /*0002*/ 	.short	(.L_1 - .L_0)
	.align		4
.L_0:
        /*0004*/ 	.word	index@(_Z10conv2D_GPUPKfS0_Pfii)
        /*0008*/ 	.word	0x0000001f


	//----- nvinfo : EIATTR_FRAME_SIZE
	.align		4
.L_1:
        /*000c*/ 	.byte	0x04, 0x11
        /*000e*/ 	.short	(.L_3 - .L_2)
	.align		4
.L_2:
        /*0010*/ 	.word	index@(_Z10conv2D_GPUPKfS0_Pfii)
        /*0014*/ 	.word	0x00000000


	//----- nvinfo : EIATTR_MIN_STACK_SIZE
	.align		4
.L_3:
        /*0018*/ 	.byte	0x04, 0x12
        /*001a*/ 	.short	(.L_5 - .L_4)
	.align		4
.L_4:
        /*001c*/ 	.word	index@(_Z10conv2D_GPUPKfS0_Pfii)
        /*0020*/ 	.word	0x00000000
.L_5:


//--------------------- .nv.compat                --------------------------
	.section	.nv.compat,"",@"SHT_CUDA_COMPAT_INFO"
	.align	4
        /*0000*/ 	.byte	0x02, 0x09, 0x00, 0x00, 0x02, 0x02, 0x01, 0x00, 0x02, 0x05, 0x05, 0x00, 0x03, 0x07, 0x01, 0x01
        /*0010*/ 	.byte	0x02, 0x03, 0x00, 0x00, 0x02, 0x06, 0x01, 0x00, 0x04, 0x0b, 0x08, 0x00, 0x09, 0x00, 0x00, 0x00
        /*0020*/ 	.byte	0x00, 0x00, 0x00, 0x00


//--------------------- .nv.info._Z10conv2D_GPUPKfS0_Pfii --------------------------
	.section	.nv.info._Z10conv2D_GPUPKfS0_Pfii,"",@"SHT_CUDA_INFO"
	.sectionflags	@""
	.align	4


	//----- nvinfo : EIATTR_CUDA_API_VERSION
	.align		4
        /*0000*/ 	.byte	0x04, 0x37
        /*0002*/ 	.short	(.L_7 - .L_6)
.L_6:
        /*0004*/ 	.word	0x00000082


	//----- nvinfo : EIATTR_KPARAM_INFO
	.align		4
.L_7:
        /*0008*/ 	.byte	0x04, 0x17
        /*000a*/ 	.short	(.L_9 - .L_8)
.L_8:
        /*000c*/ 	.word	0x00000000
        /*0010*/ 	.short	0x0004
        /*0012*/ 	.short	0x001c
        /*0014*/ 	.byte	0x00, 0xf0, 0x11, 0x00


	//----- nvinfo : EIATTR_KPARAM_INFO
	.align		4
.L_9:
        /*0018*/ 	.byte	0x04, 0x17
        /*001a*/ 	.short	(.L_11 - .L_10)
.L_10:
        /*001c*/ 	.word	0x00000000
        /*0020*/ 	.short	0x0003
        /*0022*/ 	.short	0x0018
        /*0024*/ 	.byte	0x00, 0xf0, 0x11, 0x00


	//----- nvinfo : EIATTR_KPARAM_INFO
	.align		4
.L_11:
        /*0028*/ 	.byte	0x04, 0x17
        /*002a*/ 	.short	(.L_13 - .L_12)
.L_12:
        /*002c*/ 	.word	0x00000000
        /*0030*/ 	.short	0x0002
        /*0032*/ 	.short	0x0010
        /*0034*/ 	.byte	0x00, 0xf5, 0x21, 0x00


	//----- nvinfo : EIATTR_KPARAM_INFO
	.align		4
.L_13:
        /*0038*/ 	.byte	0x04, 0x17
        /*003a*/ 	.short	(.L_15 - .L_14)
.L_14:
        /*003c*/ 	.word	0x00000000
        /*0040*/ 	.short	0x0001
        /*0042*/ 	.short	0x0008
        /*0044*/ 	.byte	0x00, 0xf5, 0x21, 0x00


	//----- nvinfo : EIATTR_KPARAM_INFO
	.align		4
.L_15:
        /*0048*/ 	.byte	0x04, 0x17
        /*004a*/ 	.short	(.L_17 - .L_16)
.L_16:
        /*004c*/ 	.word	0x00000000
        /*0050*/ 	.short	0x0000
        /*0052*/ 	.short	0x0000
        /*0054*/ 	.byte	0x00, 0xf5, 0x21, 0x00


	//----- nvinfo : EIATTR_SPARSE_MMA_MASK
	.align		4
.L_17:
        /*0058*/ 	.byte	0x03, 0x50
        /*005a*/ 	.short	0x0000


	//----- nvinfo : EIATTR_MAXREG_COUNT
	.align		4
        /*005c*/ 	.byte	0x03, 0x1b
        /*005e*/ 	.short	0x00ff


	//----- nvinfo : EIATTR_NUM_BARRIERS
	.align		4
        /*0060*/ 	.byte	0x02, 0x4c
        /*0062*/ 	.byte	0x01
	.zero		1


	//----- nvinfo : EIATTR_MERCURY_ISA_VERSION
	.align		4
        /*0064*/ 	.byte	0x03, 0x5f
        /*0066*/ 	.short	0x0101


	//----- nvinfo : EIATTR_VRC_CTA_INIT_COUNT
	.align		4
        /*0068*/ 	.byte	0x02, 0x4a
	.zero		1
	.zero		1


	//----- nvinfo : EIATTR_EXIT_INSTR_OFFSETS
	.align		4
        /*006c*/ 	.byte	0x04, 0x1c
        /*006e*/ 	.short	(.L_19 - .L_18)


	//   ....[0]....
.L_18:
        /*0070*/ 	.word	0x00000400


	//   ....[1]....
        /*0074*/ 	.word	0x00000bd0


	//----- nvinfo : EIATTR_CRS_STACK_SIZE
	.align		4
.L_19:
        /*0078*/ 	.byte	0x04, 0x1e
        /*007a*/ 	.short	(.L_21 - .L_20)
.L_20:
        /*007c*/ 	.word	0x00000000


	//----- nvinfo : EIATTR_CBANK_PARAM_SIZE
	.align		4
.L_21:
        /*0080*/ 	.byte	0x03, 0x19
        /*0082*/ 	.short	0x0020


	//----- nvinfo : EIATTR_PARAM_CBANK
	.align		4
        /*0084*/ 	.byte	0x04, 0x0a
        /*0086*/ 	.short	(.L_23 - .L_22)
	.align		4
.L_22:
        /*0088*/ 	.word	index@(.nv.constant0._Z10conv2D_GPUPKfS0_Pfii)
        /*008c*/ 	.short	0x0380
        /*008e*/ 	.short	0x0020


	//----- nvinfo : EIATTR_SW_WAR
	.align		4
.L_23:
        /*0090*/ 	.byte	0x04, 0x36
        /*0092*/ 	.short	(.L_25 - .L_24)
.L_24:
        /*0094*/ 	.word	0x00000008
.L_25:


//--------------------- .nv.callgraph             --------------------------
	.section	.nv.callgraph,"",@"SHT_CUDA_CALLGRAPH"
	.align	4
	.sectionentsize	8
	.align		4
        /*0000*/ 	.word	0x00000000
	.align		4
        /*0004*/ 	.word	0xffffffff
	.align		4
        /*0008*/ 	.word	0x00000000
	.align		4
        /*000c*/ 	.word	0xfffffffe
	.align		4
        /*0010*/ 	.word	0x00000000
	.align		4
        /*0014*/ 	.word	0xfffffffd
	.align		4
        /*0018*/ 	.word	0x00000000
	.align		4
        /*001c*/ 	.word	0xfffffffc


//--------------------- .text._Z10conv2D_GPUPKfS0_Pfii --------------------------
	.section	.text._Z10conv2D_GPUPKfS0_Pfii,"ax",@progbits
	.align	128
        .global         _Z10conv2D_GPUPKfS0_Pfii
        .type           _Z10conv2D_GPUPKfS0_Pfii,@function
        .size           _Z10conv2D_GPUPKfS0_Pfii,(.L_x_11 - _Z10conv2D_GPUPKfS0_Pfii)
        .other          _Z10conv2D_GPUPKfS0_Pfii,@"STO_CUDA_ENTRY STV_DEFAULT"
_Z10conv2D_GPUPKfS0_Pfii:
.text._Z10conv2D_GPUPKfS0_Pfii:
[----:B------:R-:W-:Y:S01]  /*0000*/  LDC R1, c[0x0][0x37c] ;  /* 0x0000df00ff017b82 */ /* 0x000fe20000000800 */
[----:B------:R-:W0:Y:S07]  /*0010*/  S2R R14, SR_TID.Y ;  /* 0x00000000000e7919 */ /* 0x000e2e0000002200 */
[----:B------:R-:W1:Y:S01]  /*0020*/  LDC R10, c[0x0][0x39c] ;  /* 0x0000e700ff0a7b82 */ /* 0x000e620000000800 */
[----:B------:R-:W2:Y:S01]  /*0030*/  LDCU.64 UR6, c[0x0][0x358] ;  /* 0x00006b00ff0677ac */ /* 0x000ea20008000a00 */
[----:B------:R-:W0:Y:S02]  /*0040*/  S2R R11, SR_TID.X ;  /* 0x00000000000b7919 */ /* 0x000e240000002100 */
[----:B0-----:R-:W-:-:S04]  /*0050*/  VIMNMX.U32 R3, PT, PT, R14, R11, !PT ;  /* 0x0000000b0e037248 */ /* 0x001fc80007fe0000 */
[----:B-1----:R-:W-:-:S13]  /*0060*/  ISETP.GE.U32.AND P0, PT, R3, R10, PT ;  /* 0x0000000a0300720c */ /* 0x002fda0003f06070 */
[----:B------:R-:W0:Y:S01]  /*0070*/  @!P0 LDC.64 R2, c[0x0][0x388] ;  /* 0x0000e200ff028b82 */ /* 0x000e220000000a00 */
[----:B------:R-:W-:-:S04]  /*0080*/  @!P0 IMAD R7, R14, R10, R11 ;  /* 0x0000000a0e078224 */ /* 0x000fc800078e020b */
[----:B0-----:R-:W-:-:S05]  /*0090*/  @!P0 IMAD.WIDE.U32 R2, R7, 0x4, R2 ;  /* 0x0000000407028825 */ /* 0x001fca00078e0002 */
[----:B--2---:R0:W2:Y:S01]  /*00a0*/  @!P0 LDG.E.CONSTANT R8, desc[UR6][R2.64] ;  /* 0x0000000602088981 */ /* 0x0040a2000c1e9900 */
[----:B------:R-:W1:Y:S01]  /*00b0*/  LDC R13, c[0x0][0x364] ;  /* 0x0000d900ff0d7b82 */ /* 0x000e620000000800 */
[----:B------:R-:W-:Y:S01]  /*00c0*/  MOV R12, 0x400 ;  /* 0x00000400000c7802 */ /* 0x000fe20000000f00 */
[----:B------:R-:W-:Y:S01]  /*00d0*/  BSSY.RECONVERGENT B0, `(.L_x_0) ;  /* 0x000002b000007945 */ /* 0x000fe20003800200 */
[----:B------:R-:W3:Y:S05]  /*00e0*/  S2R R9, SR_CgaCtaId ;  /* 0x0000000000097919 */ /* 0x000eea0000008800 */
[----:B------:R-:W4:Y:S01]  /*00f0*/  LDC R15, c[0x0][0x360] ;  /* 0x0000d800ff0f7b82 */ /* 0x000f220000000800 */
[----:B0-----:R-:W-:-:S04]  /*0100*/  LEA.HI R2, R10, R10, RZ, 0x1 ;  /* 0x0000000a0a027211 */ /* 0x001fc800078f08ff */
[----:B------:R-:W-:-:S03]  /*0110*/  SHF.R.S32.HI R2, RZ, 0x1, R2 ;  /* 0x00000001ff027819 */ /* 0x000fc60000011402 */
[----:B------:R-:W0:Y:S02]  /*0120*/  S2UR UR4, SR_CTAID.Y ;  /* 0x00000000000479c3 */ /* 0x000e240000002600 */
[----:B------:R-:W-:Y:S01]  /*0130*/  IMAD.IADD R4, R2, 0x1, R11 ;  /* 0x0000000102047824 */ /* 0x000fe200078e020b */
[----:B-1----:R-:W-:-:S05]  /*0140*/  IADD3 R0, PT, PT, R13, -0x1, R10 ;  /* 0xffffffff0d007810 */ /* 0x002fca0007ffe00a */
[----:B------:R-:W1:Y:S01]  /*0150*/  S2UR UR5, SR_CTAID.X ;  /* 0x00000000000579c3 */ /* 0x000e620000002500 */
[C---:B------:R-:W-:Y:S02]  /*0160*/  LEA R6, R2.reuse, R13, 0x1 ;  /* 0x0000000d02067211 */ /* 0x040fe400078e08ff */
[----:B----4-:R-:W-:Y:S02]  /*0170*/  IADD3 R5, PT, PT, R15, -0x1, R10 ;  /* 0xffffffff0f057810 */ /* 0x010fe40007ffe00a */
[----:B------:R-:W-:Y:S02]  /*0180*/  LEA R3, R2, R15, 0x1 ;  /* 0x0000000f02037211 */ /* 0x000fe400078e08ff */
[----:B---3--:R-:W-:Y:S01]  /*0190*/  LEA R12, R9, R12, 0x18 ;  /* 0x0000000c090c7211 */ /* 0x008fe200078ec0ff */
[----:B------:R-:W-:-:S04]  /*01a0*/  IMAD R5, R0, R5, RZ ;  /* 0x0000000500057224 */ /* 0x000fc800078e02ff */
[----:B------:R-:W-:Y:S02]  /*01b0*/  IMAD R0, R5, 0x4, R12 ;  /* 0x0000000405007824 */ /* 0x000fe400078e020c */
[----:B------:R-:W-:Y:S02]  /*01c0*/  IMAD.IADD R5, R2, 0x1, R14 ;  /* 0x0000000102057824 */ /* 0x000fe400078e020e */
[----:B------:R-:W-:Y:S02]  /*01d0*/  @!P0 IMAD R9, R7, 0x4, R0 ;  /* 0x0000000407098824 */ /* 0x000fe400078e0200 */
[----:B0-----:R-:W-:-:S03]  /*01e0*/  IMAD R7, R13, UR4, R14 ;  /* 0x000000040d077c24 */ /* 0x001fc6000f8e020e */
[----:B--2---:R0:W-:Y:S01]  /*01f0*/  @!P0 STS [R9], R8 ;  /* 0x0000000809008388 */ /* 0x0041e20000000800 */
[----:B------:R-:W-:-:S04]  /*0200*/  ISETP.GE.AND P0, PT, R4, R3, PT ;  /* 0x000000030400720c */ /* 0x000fc80003f06270 */
[----:B------:R-:W-:Y:S01]  /*0210*/  ISETP.GE.OR P0, PT, R5, R6, P0 ;  /* 0x000000060500720c */ /* 0x000fe20000706670 */
[----:B-1----:R-:W-:-:S12]  /*0220*/  IMAD R6, R15, UR5, R11 ;  /* 0x000000050f067c24 */ /* 0x002fd8000f8e020b */
[----:B0-----:R-:W-:Y:S05]  /*0230*/  @P0 BRA `(.L_x_1) ;  /* 0x0000000000500947 */ /* 0x001fea0003800000 */
[----:B------:R-:W0:Y:S01]  /*0240*/  LDC R15, c[0x0][0x398] ;  /* 0x0000e600ff0f7b82 */ /* 0x000e220000000800 */
[--C-:B------:R-:W-:Y:S02]  /*0250*/  IMAD.IADD R13, R7, 0x1, -R2.reuse ;  /* 0x00000001070d7824 */ /* 0x100fe400078e0a02 */
[----:B------:R-:W-:-:S03]  /*0260*/  IMAD.IADD R14, R6, 0x1, -R2 ;  /* 0x00000001060e7824 */ /* 0x000fc600078e0a02 */
[CC--:B0-----:R-:W-:Y:S02]  /*0270*/  ISETP.GE.AND P0, PT, R13.reuse, R15.reuse, PT ;  /* 0x0000000f0d00720c */ /* 0x0c1fe40003f06270 */
[C---:B------:R-:W-:Y:S02]  /*0280*/  ISETP.GE.AND P1, PT, R14.reuse, R15, PT ;  /* 0x0000000f0e00720c */ /* 0x040fe40003f26270 */
[----:B------:R-:W-:Y:S02]  /*0290*/  ISETP.GT.AND P0, PT, R13, -0x1, !P0 ;  /* 0xffffffff0d00780c */ /* 0x000fe40004704270 */
[----:B------:R-:W-:-:S04]  /*02a0*/  ISETP.GT.AND P1, PT, R14, -0x1, !P1 ;  /* 0xffffffff0e00780c */ /* 0x000fc80004f24270 */
[----:B------:R-:W-:-:S13]  /*02b0*/  PLOP3.LUT P0, PT, P0, P1, PT, 0x80, 0x8 ;  /* 0x000000000008781c */ /* 0x000fda0000703070 */
[----:B------:R-:W-:Y:S05]  /*02c0*/  @!P0 BRA `(.L_x_2) ;  /* 0x0000000000208947 */ /* 0x000fea0003800000 */
[----:B------:R-:W0:Y:S01]  /*02d0*/  LDC.64 R8, c[0x0][0x380] ;  /* 0x0000e000ff087b82 */ /* 0x000e220000000a00 */
[----:B------:R-:W-:-:S04]  /*02e0*/  IMAD R13, R13, R15, R14 ;  /* 0x0000000f0d0d7224 */ /* 0x000fc800078e020e */
[----:B0-----:R-:W-:-:S06]  /*02f0*/  IMAD.WIDE R8, R13, 0x4, R8 ;  /* 0x000000040d087825 */ /* 0x001fcc00078e0208 */
[----:B------:R-:W2:Y:S01]  /*0300*/  LDG.E.CONSTANT R8, desc[UR6][R8.64] ;  /* 0x0000000608087981 */ /* 0x000ea2000c1e9900 */
[----:B------:R-:W-:-:S05]  /*0310*/  IMAD R13, R5, R3, R4 ;  /* 0x00000003050d7224 */ /* 0x000fca00078e0204 */
[----:B------:R-:W-:-:S05]  /*0320*/  LEA R13, R13, R12, 0x2 ;  /* 0x0000000c0d0d7211 */ /* 0x000fca00078e10ff */
[----:B--2---:R0:W-:Y:S01]  /*0330*/  STS [R13], R8 ;  /* 0x000000080d007388 */ /* 0x0041e20000000800 */
[----:B------:R-:W-:Y:S05]  /*0340*/  BRA `(.L_x_1) ;  /* 0x00000000000c7947 */ /* 0x000fea0003800000 */
.L_x_2:
[----:B------:R-:W-:-:S04]  /*0350*/  IMAD R9, R5, R3, R4 ;  /* 0x0000000305097224 */ /* 0x000fc800078e0204 */
[----:B------:R-:W-:-:S05]  /*0360*/  IMAD R9, R9, 0x4, R12 ;  /* 0x0000000409097824 */ /* 0x000fca00078e020c */
[----:B------:R1:W-:Y:S02]  /*0370*/  STS [R9], RZ ;  /* 0x000000ff09007388 */ /* 0x0003e40000000800 */
.L_x_1:
[----:B------:R-:W-:Y:S05]  /*0380*/  BSYNC.RECONVERGENT B0 ;  /* 0x0000000000007941 */ /* 0x000fea0003800200 */
.L_x_0:
[----:B------:R-:W2:Y:S01]  /*0390*/  LDCU UR4, c[0x0][0x398] ;  /* 0x00007300ff0477ac */ /* 0x000ea20008000800 */
[CC--:B-1----:R-:W-:Y:S02]  /*03a0*/  VIMNMX R9, PT, PT, R7.reuse, R6.reuse, PT ;  /* 0x0000000607097248 */ /* 0x0c2fe40003fe0100 */
[----:B0-----:R-:W-:Y:S01]  /*03b0*/  VIMNMX R13, PT, PT, R7, R6, !PT ;  /* 0x00000006070d7248 */ /* 0x001fe20007fe0100 */
[----:B------:R-:W-:Y:S01]  /*03c0*/  BAR.SYNC.DEFER_BLOCKING 0x0 ;  /* 0x0000000000007b1d */ /* 0x000fe20000010000 */
[----:B------:R-:W-:Y:S02]  /*03d0*/  ISETP.GE.AND P0, PT, R9, R2, PT ;  /* 0x000000020900720c */ /* 0x000fe40003f06270 */
[----:B--2---:R-:W-:-:S04]  /*03e0*/  IADD3 R8, PT, PT, -R2, UR4, RZ ;  /* 0x0000000402087c10 */ /* 0x004fc8000fffe1ff */
[----:B------:R-:W-:-:S13]  /*03f0*/  ISETP.GE.OR P0, PT, R13, R8, !P0 ;  /* 0x000000080d00720c */ /* 0x000fda0004706670 */
[----:B------:R-:W-:Y:S05]  /*0400*/  @P0 EXIT ;  /* 0x000000000000094d */ /* 0x000fea0003800000 */
[----:B------:R-:W-:Y:S01]  /*0410*/  ISETP.GE.AND P0, PT, R10, -0x1, PT ;  /* 0xffffffff0a00780c */ /* 0x000fe20003f06270 */
[----:B------:R-:W-:-:S12]  /*0420*/  IMAD.MOV.U32 R9, RZ, RZ, RZ ;  /* 0x000000ffff097224 */ /* 0x000fd800078e00ff */
[----:B------:R-:W-:Y:S05]  /*0430*/  @!P0 BRA `(.L_x_3) ;  /* 0x0000000400d08947 */ /* 0x000fea0003800000 */
[----:B------:R-:W-:Y:S01]  /*0440*/  IABS R9, R2 ;  /* 0x0000000200097213 */ /* 0x000fe20000000000 */
[----:B------:R-:W-:Y:S01]  /*0450*/  IMAD R13, R11, 0x4, R12 ;  /* 0x000000040b0d7824 */ /* 0x000fe200078e020c */
[----:B------:R-:W-:Y:S01]  /*0460*/  SHF.L.U32 R11, R10, 0x2, RZ ;  /* 0x000000020a0b7819 */ /* 0x000fe200000006ff */
[----:B------:R-:W-:Y:S01]  /*0470*/  IMAD.MOV R12, RZ, RZ, -R2 ;  /* 0x000000ffff0c7224 */ /* 0x000fe200078e0a02 */
[----:B------:R-:W-:Y:S01]  /*0480*/  IADD3 R8, PT, PT, R2, R9, RZ ;  /* 0x0000000902087210 */ /* 0x000fe20007ffe0ff */
[----:B------:R-:W-:Y:S02]  /*0490*/  HFMA2 R9, -RZ, RZ, 0, 0 ;  /* 0x00000000ff097431 */ /* 0x000fe400000001ff */
[----:B------:R-:W-:Y:S01]  /*04a0*/  VIADD R14, R0, 0x10 ;  /* 0x00000010000e7836 */ /* 0x000fe20000000000 */
[----:B------:R-:W-:Y:S01]  /*04b0*/  IADD3 R15, PT, PT, R8, 0x1, RZ ;  /* 0x00000001080f7810 */ /* 0x000fe20007ffe0ff */
[----:B------:R-:W-:Y:S01]  /*04c0*/  VIADD R13, R13, 0x10 ;  /* 0x000000100d0d7836 */ /* 0x000fe20000000000 */
[----:B------:R-:W-:-:S02]  /*04d0*/  MOV R10, R12 ;  /* 0x0000000c000a7202 */ /* 0x000fc40000000f00 */
[C---:B------:R-:W-:Y:S02]  /*04e0*/  LOP3.LUT R17, R15.reuse, 0xfffffff8, RZ, 0xc0, !PT ;  /* 0xfffffff80f117812 */ /* 0x040fe400078ec0ff */
[C---:B------:R-:W-:Y:S02]  /*04f0*/  LOP3.LUT R24, R15.reuse, 0x7, RZ, 0xc0, !PT ;  /* 0x000000070f187812 */ /* 0x040fe400078ec0ff */
[----:B------:R-:W-:Y:S01]  /*0500*/  LOP3.LUT R15, R15, 0x3, RZ, 0xc0, !PT ;  /* 0x000000030f0f7812 */ /* 0x000fe200078ec0ff */
[----:B------:R-:W-:-:S07]  /*0510*/  IMAD.MOV R17, RZ, RZ, -R17 ;  /* 0x000000ffff117224 */ /* 0x000fce00078e0a11 */
.L_x_9:
[----:B------:R-:W0:Y:S01]  /*0520*/  LDC R19, c[0x0][0x39c] ;  /* 0x0000e700ff137b82 */ /* 0x000e220000000800 */
[----:B------:R-:W-:Y:S01]  /*0530*/  ISETP.GE.U32.AND P2, PT, R8, 0x7, PT ;  /* 0x000000070800780c */ /* 0x000fe20003f46070 */
[----:B------:R-:W-:Y:S01]  /*0540*/  IMAD.IADD R20, R2, 0x1, R10 ;  /* 0x0000000102147824 */ /* 0x000fe200078e020a */
[----:B------:R-:W-:Y:S02]  /*0550*/  IABS R21, R2 ;  /* 0x0000000200157213 */ /* 0x000fe40000000000 */
[----:B------:R-:W-:Y:S02]  /*0560*/  ISETP.NE.AND P1, PT, R24, RZ, PT ;  /* 0x000000ff1800720c */ /* 0x000fe40003f25270 */
[----:B------:R-:W-:Y:S02]  /*0570*/  ISETP.NE.AND P0, PT, R10, R21, PT ;  /* 0x000000150a00720c */ /* 0x000fe40003f05270 */
[----:B------:R-:W-:Y:S02]  /*0580*/  IADD3 R18, PT, PT, R5, R10, RZ ;  /* 0x0000000a05127210 */ /* 0x000fe40007ffe0ff */
[----:B------:R-:W-:-:S03]  /*0590*/  MOV R16, R12 ;  /* 0x0000000c00107202 */ /* 0x000fc60000000f00 */
[----:B------:R-:W-:Y:S06]  /*05a0*/  @!P2 BRA `(.L_x_4) ;  /* 0x00000000008ca947 */ /* 0x000fec0003800000 */
[----:B------:R-:W-:Y:S01]  /*05b0*/  IMAD R26, R3, R18, RZ ;  /* 0x00000012031a7224 */ /* 0x000fe200078e02ff */
[----:B------:R-:W-:Y:S01]  /*05c0*/  MOV R16, R12 ;  /* 0x0000000c00107202 */ /* 0x000fe20000000f00 */
[----:B------:R-:W-:Y:S02]  /*05d0*/  IMAD R21, R11, R20, R14 ;  /* 0x000000140b157224 */ /* 0x000fe400078e020e */
[----:B------:R-:W-:Y:S02]  /*05e0*/  IMAD.MOV.U32 R22, RZ, RZ, R17 ;  /* 0x000000ffff167224 */ /* 0x000fe400078e0011 */
[----:B------:R-:W-:-:S07]  /*05f0*/  IMAD R23, R26, 0x4, R13 ;  /* 0x000000041a177824 */ /* 0x000fce00078e020d */
.L_x_5:
[----:B------:R-:W-:Y:S01]  /*0600*/  LDS R26, [R23+-0x10] ;  /* 0xfffff000171a7984 */ /* 0x000fe20000000800 */
[----:B------:R-:W-:Y:S01]  /*0610*/  IADD3 R22, PT, PT, R22, 0x8, RZ ;  /* 0x0000000816167810 */ /* 0x000fe20007ffe0ff */
[----:B------:R-:W-:Y:S02]  /*0620*/  VIADD R16, R16, 0x8 ;  /* 0x0000000810107836 */ /* 0x000fe40000000000 */
[----:B------:R-:W1:Y:S01]  /*0630*/  LDS R25, [R21+-0x10] ;  /* 0xfffff00015197984 */ /* 0x000e620000000800 */
[----:B------:R-:W-:Y:S01]  /*0640*/  ISETP.NE.AND P2, PT, R22, RZ, PT ;  /* 0x000000ff1600720c */ /* 0x000fe20003f45270 */
[----:B-1----:R-:W-:Y:S02]  /*0650*/  FFMA R25, R26, R25, R9 ;  /* 0x000000191a197223 */ /* 0x002fe40000000009 */
[----:B------:R-:W-:Y:S04]  /*0660*/  LDS R26, [R23+-0xc] ;  /* 0xfffff400171a7984 */ /* 0x000fe80000000800 */
[----:B------:R-:W1:Y:S02]  /*0670*/  LDS R9, [R21+-0xc] ;  /* 0xfffff40015097984 */ /* 0x000e640000000800 */
[----:B-1----:R-:W-:-:S02]  /*0680*/  FFMA R9, R26, R9, R25 ;  /* 0x000000091a097223 */ /* 0x002fc40000000019 */
[----:B------:R-:W-:Y:S04]  /*0690*/  LDS R26, [R23+-0x8] ;  /* 0xfffff800171a7984 */ /* 0x000fe80000000800 */
[----:B------:R-:W1:Y:S02]  /*06a0*/  LDS R25, [R21+-0x8] ;  /* 0xfffff80015197984 */ /* 0x000e640000000800 */
[----:B-1----:R-:W-:Y:S02]  /*06b0*/  FFMA R9, R26, R25, R9 ;  /* 0x000000191a097223 */ /* 0x002fe40000000009 */
[----:B------:R-:W-:Y:S04]  /*06c0*/  LDS R26, [R23+-0x4] ;  /* 0xfffffc00171a7984 */ /* 0x000fe80000000800 */
[----:B------:R-:W1:Y:S02]  /*06d0*/  LDS R25, [R21+-0x4] ;  /* 0xfffffc0015197984 */ /* 0x000e640000000800 */
[----:B-1----:R-:W-:-:S02]  /*06e0*/  FFMA R9, R26, R25, R9 ;  /* 0x000000191a097223 */ /* 0x002fc40000000009 */
[----:B------:R-:W-:Y:S04]  /*06f0*/  LDS R26, [R23] ;  /* 0x00000000171a7984 */ /* 0x000fe80000000800 */
[----:B------:R-:W1:Y:S02]  /*0700*/  LDS R25, [R21] ;  /* 0x0000000015197984 */ /* 0x000e640000000800 */
[----:B-1----:R-:W-:Y:S02]  /*0710*/  FFMA R9, R26, R25, R9 ;  /* 0x000000191a097223 */ /* 0x002fe40000000009 */
[----:B------:R-:W-:Y:S04]  /*0720*/  LDS R26, [R23+0x4] ;  /* 0x00000400171a7984 */ /* 0x000fe80000000800 */
[----:B------:R-:W1:Y:S02]  /*0730*/  LDS R25, [R21+0x4] ;  /* 0x0000040015197984 */ /* 0x000e640000000800 */
[----:B-1----:R-:W-:-:S02]  /*0740*/  FFMA R9, R26, R25, R9 ;  /* 0x000000191a097223 */ /* 0x002fc40000000009 */
[----:B------:R-:W-:Y:S04]  /*0750*/  LDS R26, [R23+0x8] ;  /* 0x00000800171a7984 */ /* 0x000fe80000000800 */
[----:B------:R-:W1:Y:S02]  /*0760*/  LDS R25, [R21+0x8] ;  /* 0x0000080015197984 */ /* 0x000e640000000800 */
[----:B-1----:R-:W-:Y:S02]  /*0770*/  FFMA R9, R26, R25, R9 ;  /* 0x000000191a097223 */ /* 0x002fe40000000009 */
[----:B------:R1:W-:Y:S04]  /*0780*/  LDS R26, [R23+0xc] ;  /* 0x00000c00171a7984 */ /* 0x0003e80000000800 */
[----:B------:R2:W3:Y:S01]  /*0790*/  LDS R25, [R21+0xc] ;  /* 0x00000c0015197984 */ /* 0x0004e20000000800 */
[----:B-1----:R-:W-:Y:S01]  /*07a0*/  IADD3 R23, PT, PT, R23, 0x20, RZ ;  /* 0x0000002017177810 */ /* 0x002fe20007ffe0ff */
[----:B--2---:R-:W-:-:S02]  /*07b0*/  VIADD R21, R21, 0x20 ;  /* 0x0000002015157836 */ /* 0x004fc40000000000 */
[----:B---3--:R-:W-:Y:S01]  /*07c0*/  FFMA R9, R26, R25, R9 ;  /* 0x000000191a097223 */ /* 0x008fe20000000009 */
[----:B------:R-:W-:Y:S06]  /*07d0*/  @P2 BRA `(.L_x_5) ;  /* 0xfffffffc00882947 */ /* 0x000fec000383ffff */
.L_x_4:
[----:B0-----:R-:W-:Y:S01]  /*07e0*/  IMAD R19, R20, R19, R2 ;  /* 0x0000001314137224 */ /* 0x001fe200078e0202 */
[----:B------:R-:W-:Y:S01]  /*07f0*/  IADD3 R10, PT, PT, R10, 0x1, RZ ;  /* 0x000000010a0a7810 */ /* 0x000fe20007ffe0ff */
[----:B------:R-:W-:Y:S01]  /*0800*/  IMAD R21, R3, R18, R4 ;  /* 0x0000001203157224 */ /* 0x000fe200078e0204 */
[----:B------:R-:W-:Y:S06]  /*0810*/  @!P1 BRA `(.L_x_6) ;  /* 0x0000000000d49947 */ /* 0x000fec0003800000 */
[----:B------:R-:W-:Y:S01]  /*0820*/  VIADD R18, R24, 0xffffffff ;  /* 0xffffffff18127836 */ /* 0x000fe20000000000 */
[----:B------:R-:W-:-:S04]  /*0830*/  ISETP.NE.AND P2, PT, R15, RZ, PT ;  /* 0x000000ff0f00720c */ /* 0x000fc80003f45270 */
[----:B------:R-:W-:-:S13]  /*0840*/  ISETP.GE.U32.AND P1, PT, R18, 0x3, PT ;  /* 0x000000031200780c */ /* 0x000fda0003f26070 */
[----:B------:R-:W-:Y:S05]  /*0850*/  @!P1 BRA `(.L_x_7) ;  /* 0x0000000000509947 */ /* 0x000fea0003800000 */
[----:B------:R-:W0:Y:S01]  /*0860*/  S2UR UR5, SR_CgaCtaId ;  /* 0x00000000000579c3 */ /* 0x000e220000008800 */
[----:B------:R-:W-:Y:S01]  /*0870*/  UMOV UR4, 0x400 ;  /* 0x0000040000047882 */ /* 0x000fe20000000000 */
[----:B------:R-:W-:Y:S01]  /*0880*/  IMAD.IADD R20, R21, 0x1, R16 ;  /* 0x0000000115147824 */ /* 0x000fe200078e0210 */
[----:B------:R-:W-:Y:S01]  /*0890*/  IADD3 R23, PT, PT, R19, R16, RZ ;  /* 0x0000001013177210 */ /* 0x000fe20007ffe0ff */
[----:B------:R-:W-:-:S03]  /*08a0*/  VIADD R16, R16, 0x4 ;  /* 0x0000000410107836 */ /* 0x000fc60000000000 */
[----:B------:R-:W-:-:S05]  /*08b0*/  LEA R18, R23, R0, 0x2 ;  /* 0x0000000017127211 */ /* 0x000fca00078e10ff */
[----:B------:R-:W-:Y:S04]  /*08c0*/  LDS R23, [R18] ;  /* 0x0000000012177984 */ /* 0x000fe80000000800 */
[----:B------:R-:W-:Y:S04]  /*08d0*/  LDS R25, [R18+0x8] ;  /* 0x0000080012197984 */ /* 0x000fe80000000800 */
[----:B------:R-:W-:Y:S01]  /*08e0*/  LDS R27, [R18+0xc] ;  /* 0x00000c00121b7984 */ /* 0x000fe20000000800 */
[----:B0-----:R-:W-:-:S06]  /*08f0*/  ULEA UR4, UR5, UR4, 0x18 ;  /* 0x0000000405047291 */ /* 0x001fcc000f8ec0ff */
[----:B------:R-:W-:-:S05]  /*0900*/  LEA R20, R20, UR4, 0x2 ;  /* 0x0000000414147c11 */ /* 0x000fca000f8e10ff */
[----:B------:R-:W0:Y:S04]  /*0910*/  LDS R22, [R20] ;  /* 0x0000000014167984 */ /* 0x000e280000000800 */
[----:B------:R-:W-:Y:S04]  /*0920*/  LDS R26, [R20+0x8] ;  /* 0x00000800141a7984 */ /* 0x000fe80000000800 */
[----:B------:R-:W-:Y:S01]  /*0930*/  LDS R28, [R20+0xc] ;  /* 0x00000c00141c7984 */ /* 0x000fe20000000800 */
[----:B0-----:R-:W-:-:S03]  /*0940*/  FFMA R22, R22, R23, R9 ;  /* 0x0000001716167223 */ /* 0x001fc60000000009 */
[----:B------:R-:W-:Y:S04]  /*0950*/  LDS R23, [R18+0x4] ;  /* 0x0000040012177984 */ /* 0x000fe80000000800 */
[----:B------:R-:W0:Y:S02]  /*0960*/  LDS R9, [R20+0x4] ;  /* 0x0000040014097984 */ /* 0x000e240000000800 */
[----:B0-----:R-:W-:-:S04]  /*0970*/  FFMA R9, R9, R23, R22 ;  /* 0x0000001709097223 */ /* 0x001fc80000000016 */
[----:B------:R-:W-:-:S04]  /*0980*/  FFMA R9, R26, R25, R9 ;  /* 0x000000191a097223 */ /* 0x000fc80000000009 */
[----:B------:R-:W-:-:S07]  /*0990*/  FFMA R9, R28, R27, R9 ;  /* 0x0000001b1c097223 */ /* 0x000fce0000000009 */
.L_x_7:
[----:B------:R-:W-:Y:S05]  /*09a0*/  @!P2 BRA `(.L_x_6) ;  /* 0x000000000070a947 */ /* 0x000fea0003800000 */
[----:B------:R-:W-:Y:S02]  /*09b0*/  ISETP.NE.AND P2, PT, R15, 0x1, PT ;  /* 0x000000010f00780c */ /* 0x000fe40003f45270 */
[----:B------:R-:W-:-:S11]  /*09c0*/  LOP3.LUT P1, RZ, R8, 0x1, RZ, 0xc0, !PT ;  /* 0x0000000108ff7812 */ /* 0x000fd6000782c0ff */
        /* <DEDUP_REMOVED lines=8> */
[----:B------:R-:W-:Y:S01]  /*0a50*/  LDS R25, [R23+0x4] ;  /* 0x0000040017197984 */ /* 0x000fe20000000800 */
[----:B0-----:R-:W-:-:S06]  /*0a60*/  ULEA UR4, UR5, UR4, 0x18 ;  /* 0x0000000405047291 */ /* 0x001fcc000f8ec0ff */
[----:B------:R-:W-:-:S05]  /*0a70*/  LEA R18, R18, UR4, 0x2 ;  /* 0x0000000412127c11 */ /* 0x000fca000f8e10ff */
[----:B------:R-:W0:Y:S04]  /*0a80*/  LDS R20, [R18] ;  /* 0x0000000012147984 */ /* 0x000e280000000800 */
[----:B------:R-:W1:Y:S01]  /*0a90*/  LDS R26, [R18+0x4] ;  /* 0x00000400121a7984 */ /* 0x000e620000000800 */
[----:B0-----:R-:W-:-:S04]  /*0aa0*/  FFMA R9, R20, R22, R9 ;  /* 0x0000001614097223 */ /* 0x001fc80000000009 */
[----:B-1----:R-:W-:-:S07]  /*0ab0*/  FFMA R9, R26, R25, R9 ;  /* 0x000000191a097223 */ /* 0x002fce0000000009 */
.L_x_8:
[----:B------:R-:W-:Y:S05]  /*0ac0*/  @P1 BRA `(.L_x_6) ;  /* 0x0000000000281947 */ /* 0x000fea0003800000 */
[----:B------:R-:W0:Y:S01]  /*0ad0*/  S2UR UR5, SR_CgaCtaId ;  /* 0x00000000000579c3 */ /* 0x000e220000008800 */
[----:B------:R-:W-:Y:S01]  /*0ae0*/  UMOV UR4, 0x400 ;  /* 0x0000040000047882 */ /* 0x000fe20000000000 */
[----:B------:R-:W-:Y:S01]  /*0af0*/  IADD3 R19, PT, PT, R19, R16, RZ ;  /* 0x0000001013137210 */ /* 0x000fe20007ffe0ff */
[----:B------:R-:W-:-:S03]  /*0b00*/  IMAD.IADD R21, R21, 0x1, R16 ;  /* 0x0000000115157824 */ /* 0x000fc600078e0210 */
[----:B------:R-:W-:-:S06]  /*0b10*/  LEA R19, R19, R0, 0x2 ;  /* 0x0000000013137211 */ /* 0x000fcc00078e10ff */
[----:B------:R-:W-:Y:S01]  /*0b20*/  LDS R19, [R19] ;  /* 0x0000000013137984 */ /* 0x000fe20000000800 */
[----:B0-----:R-:W-:-:S06]  /*0b30*/  ULEA UR4, UR5, UR4, 0x18 ;  /* 0x0000000405047291 */ /* 0x001fcc000f8ec0ff */
[----:B------:R-:W-:-:S05]  /*0b40*/  LEA R21, R21, UR4, 0x2 ;  /* 0x0000000415157c11 */ /* 0x000fca000f8e10ff */
[----:B------:R-:W0:Y:S02]  /*0b50*/  LDS R16, [R21] ;  /* 0x0000000015107984 */ /* 0x000e240000000800 */
[----:B0-----:R-:W-:-:S07]  /*0b60*/  FFMA R9, R16, R19, R9 ;  /* 0x0000001310097223 */ /* 0x001fce0000000009 */
.L_x_6:
[----:B------:R-:W-:Y:S05]  /*0b70*/  @P0 BRA `(.L_x_9) ;  /* 0xfffffff800680947 */ /* 0x000fea000383ffff */
.L_x_3:
[----:B------:R-:W0:Y:S01]  /*0b80*/  LDC.64 R2, c[0x0][0x390] ;  /* 0x0000e400ff027b82 */ /* 0x000e220000000a00 */
[----:B------:R-:W1:Y:S02]  /*0b90*/  LDCU UR4, c[0x0][0x398] ;  /* 0x00007300ff0477ac */ /* 0x000e640008000800 */
[----:B-1----:R-:W-:-:S04]  /*0ba0*/  IMAD R7, R7, UR4, R6 ;  /* 0x0000000407077c24 */ /* 0x002fc8000f8e0206 */
[----:B0-----:R-:W-:-:S05]  /*0bb0*/  IMAD.WIDE R2, R7, 0x4, R2 ;  /* 0x0000000407027825 */ /* 0x001fca00078e0202 */
[----:B------:R-:W-:Y:S01]  /*0bc0*/  STG.E desc[UR6][R2.64], R9 ;  /* 0x0000000902007986 */ /* 0x000fe2000c101906 */
[----:B------:R-:W-:Y:S05]  /*0bd0*/  EXIT ;  /* 0x000000000000794d */ /* 0x000fea0003800000 */
.L_x_10:
[----:B------:R-:W-:-:S00]  /*0be0*/  BRA `(.L_x_10) ;  /* 0xfffffffc00fc7947 */ /* 0x000fc0000383ffff */
[----:B------:R-:W-:-:S00]  /*0bf0*/  NOP ;  /* 0x0000000000007918 */ /* 0x000fc00000000000 */
        /* <DEDUP_REMOVED lines=8> */
.L_x_11:


//--------------------- .nv.shared._Z10conv2D_GPUPKfS0_Pfii --------------------------
	.section	.nv.shared._Z10conv2D_GPUPKfS0_Pfii,"aw",@nobits
	.sectionflags	@""
	.align	16
	.zero		1024


//--------------------- .nv.shared.reserved.0     --------------------------
	.section	.nv.shared.reserved.0,"aw",@nobits
	.weak		__nv_reservedSMEM_offset_0_alias
	.size		__nv_reservedSMEM_offset_0_alias, 0, 64
	.other		__nv_reservedSMEM_offset_0_alias,@"STO_CUDA_RESERVED_SHARED STV_DEFAULT"
__nv_reservedSMEM_offset_0_alias:
	.zero		0
	.zero		64


//--------------------- .nv.constant0._Z10conv2D_GPUPKfS0_Pfii --------------------------
	.section	.nv.constant0._Z10conv2D_GPUPKfS0_Pfii,"a",@progbits
	.sectionflags	@""
	.align	4
.nv.constant0._Z10conv2D_GPUPKfS0_Pfii:
	.zero		928


//--------------------- SYMBOLS --------------------------

	.type		.nv.reservedSmem.offset0,@object
	.size		.nv.reservedSmem.offset0,0x4
	.type		.nv.reservedSmem.cap,@object
	.size		.nv.reservedSmem.cap,0x4
